//
// Generated by NVIDIA NVVM Compiler
//
// Compiler Build ID: CL-36424714
// Cuda compilation tools, release 13.0, V13.0.88
// Based on NVVM 20.0.0
//

.version 9.0
.target sm_100
.address_size 64

	// .globl	_Z7vectmulPiS_S_i

.visible .entry _Z7vectmulPiS_S_i(
	.param .u64 .ptr .align 1 _Z7vectmulPiS_S_i_param_0,
	.param .u64 .ptr .align 1 _Z7vectmulPiS_S_i_param_1,
	.param .u64 .ptr .align 1 _Z7vectmulPiS_S_i_param_2,
	.param .u32 _Z7vectmulPiS_S_i_param_3
)
{
	.reg .pred 	%p<10>;
	.reg .b32 	%r<138>;
	.reg .b64 	%rd<47>;

	ld.param.u64 	%rd16, [_Z7vectmulPiS_S_i_param_0];
	ld.param.u64 	%rd17, [_Z7vectmulPiS_S_i_param_1];
	ld.param.u64 	%rd15, [_Z7vectmulPiS_S_i_param_2];
	ld.param.u32 	%r31, [_Z7vectmulPiS_S_i_param_3];
	cvta.to.global.u64 	%rd1, %rd17;
	cvta.to.global.u64 	%rd2, %rd16;
	mov.u32 	%r1, %tid.x;
	setp.lt.s32 	%p1, %r31, 1;
	mov.b32 	%r137, 0;
	@%p1 bra 	$L__BB0_13;
	mul.lo.s32 	%r2, %r31, %r1;
	and.b32  	%r3, %r31, 15;
	setp.lt.u32 	%p2, %r31, 16;
	mov.b32 	%r130, 0;
	mov.u32 	%r137, %r130;
	@%p2 bra 	$L__BB0_4;
	and.b32  	%r130, %r31, 2147483632;
	neg.s32 	%r124, %r130;
	mul.wide.u32 	%rd18, %r2, 4;
	add.s64 	%rd19, %rd18, %rd2;
	add.s64 	%rd44, %rd19, 32;
	add.s64 	%rd43, %rd1, 32;
	mov.b32 	%r137, 0;
$L__BB0_3:
	.pragma "nounroll";
	ld.global.u32 	%r36, [%rd44+-32];
	ld.global.u32 	%r37, [%rd43+-32];
	mad.lo.s32 	%r38, %r37, %r36, %r137;
	ld.global.u32 	%r39, [%rd44+-28];
	ld.global.u32 	%r40, [%rd43+-28];
	mad.lo.s32 	%r41, %r40, %r39, %r38;
	ld.global.u32 	%r42, [%rd44+-24];
	ld.global.u32 	%r43, [%rd43+-24];
	mad.lo.s32 	%r44, %r43, %r42, %r41;
	ld.global.u32 	%r45, [%rd44+-20];
	ld.global.u32 	%r46, [%rd43+-20];
	mad.lo.s32 	%r47, %r46, %r45, %r44;
	ld.global.u32 	%r48, [%rd44+-16];
	ld.global.u32 	%r49, [%rd43+-16];
	mad.lo.s32 	%r50, %r49, %r48, %r47;
	ld.global.u32 	%r51, [%rd44+-12];
	ld.global.u32 	%r52, [%rd43+-12];
	mad.lo.s32 	%r53, %r52, %r51, %r50;
	ld.global.u32 	%r54, [%rd44+-8];
	ld.global.u32 	%r55, [%rd43+-8];
	mad.lo.s32 	%r56, %r55, %r54, %r53;
	ld.global.u32 	%r57, [%rd44+-4];
	ld.global.u32 	%r58, [%rd43+-4];
	mad.lo.s32 	%r59, %r58, %r57, %r56;
	ld.global.u32 	%r60, [%rd44];
	ld.global.u32 	%r61, [%rd43];
	mad.lo.s32 	%r62, %r61, %r60, %r59;
	ld.global.u32 	%r63, [%rd44+4];
	ld.global.u32 	%r64, [%rd43+4];
	mad.lo.s32 	%r65, %r64, %r63, %r62;
	ld.global.u32 	%r66, [%rd44+8];
	ld.global.u32 	%r67, [%rd43+8];
	mad.lo.s32 	%r68, %r67, %r66, %r65;
	ld.global.u32 	%r69, [%rd44+12];
	ld.global.u32 	%r70, [%rd43+12];
	mad.lo.s32 	%r71, %r70, %r69, %r68;
	ld.global.u32 	%r72, [%rd44+16];
	ld.global.u32 	%r73, [%rd43+16];
	mad.lo.s32 	%r74, %r73, %r72, %r71;
	ld.global.u32 	%r75, [%rd44+20];
	ld.global.u32 	%r76, [%rd43+20];
	mad.lo.s32 	%r77, %r76, %r75, %r74;
	ld.global.u32 	%r78, [%rd44+24];
	ld.global.u32 	%r79, [%rd43+24];
	mad.lo.s32 	%r80, %r79, %r78, %r77;
	ld.global.u32 	%r81, [%rd44+28];
	ld.global.u32 	%r82, [%rd43+28];
	mad.lo.s32 	%r137, %r82, %r81, %r80;
	add.s32 	%r124, %r124, 16;
	add.s64 	%rd44, %rd44, 64;
	add.s64 	%rd43, %rd43, 64;
	setp.ne.s32 	%p3, %r124, 0;
	@%p3 bra 	$L__BB0_3;
$L__BB0_4:
	setp.eq.s32 	%p4, %r3, 0;
	@%p4 bra 	$L__BB0_13;
	and.b32  	%r13, %r31, 7;
	setp.lt.u32 	%p5, %r3, 8;
	@%p5 bra 	$L__BB0_7;
	add.s32 	%r84, %r130, %r2;
	mul.wide.u32 	%rd20, %r84, 4;
	add.s64 	%rd21, %rd2, %rd20;
	ld.global.u32 	%r85, [%rd21];
	cvt.u64.u32 	%rd22, %r130;
	mul.wide.u32 	%rd23, %r130, 4;
	add.s64 	%rd24, %rd1, %rd23;
	ld.global.u32 	%r86, [%rd24];
	mad.lo.s32 	%r87, %r86, %r85, %r137;
	cvt.u64.u32 	%rd25, %r2;
	add.s64 	%rd26, %rd22, %rd25;
	shl.b64 	%rd27, %rd26, 2;
	add.s64 	%rd28, %rd2, %rd27;
	ld.global.u32 	%r88, [%rd28+4];
	ld.global.u32 	%r89, [%rd24+4];
	mad.lo.s32 	%r90, %r89, %r88, %r87;
	ld.global.u32 	%r91, [%rd28+8];
	ld.global.u32 	%r92, [%rd24+8];
	mad.lo.s32 	%r93, %r92, %r91, %r90;
	ld.global.u32 	%r94, [%rd28+12];
	ld.global.u32 	%r95, [%rd24+12];
	mad.lo.s32 	%r96, %r95, %r94, %r93;
	ld.global.u32 	%r97, [%rd28+16];
	ld.global.u32 	%r98, [%rd24+16];
	mad.lo.s32 	%r99, %r98, %r97, %r96;
	ld.global.u32 	%r100, [%rd28+20];
	ld.global.u32 	%r101, [%rd24+20];
	mad.lo.s32 	%r102, %r101, %r100, %r99;
	ld.global.u32 	%r103, [%rd28+24];
	ld.global.u32 	%r104, [%rd24+24];
	mad.lo.s32 	%r105, %r104, %r103, %r102;
	ld.global.u32 	%r106, [%rd28+28];
	ld.global.u32 	%r107, [%rd24+28];
	mad.lo.s32 	%r137, %r107, %r106, %r105;
	add.s32 	%r130, %r130, 8;
$L__BB0_7:
	setp.eq.s32 	%p6, %r13, 0;
	@%p6 bra 	$L__BB0_13;
	and.b32  	%r19, %r31, 3;
	setp.lt.u32 	%p7, %r13, 4;
	@%p7 bra 	$L__BB0_10;
	add.s32 	%r109, %r130, %r2;
	mul.wide.u32 	%rd29, %r109, 4;
	add.s64 	%rd30, %rd2, %rd29;
	ld.global.u32 	%r110, [%rd30];
	cvt.u64.u32 	%rd31, %r130;
	mul.wide.u32 	%rd32, %r130, 4;
	add.s64 	%rd33, %rd1, %rd32;
	ld.global.u32 	%r111, [%rd33];
	mad.lo.s32 	%r112, %r111, %r110, %r137;
	cvt.u64.u32 	%rd34, %r2;
	add.s64 	%rd35, %rd31, %rd34;
	shl.b64 	%rd36, %rd35, 2;
	add.s64 	%rd37, %rd2, %rd36;
	ld.global.u32 	%r113, [%rd37+4];
	ld.global.u32 	%r114, [%rd33+4];
	mad.lo.s32 	%r115, %r114, %r113, %r112;
	ld.global.u32 	%r116, [%rd37+8];
	ld.global.u32 	%r117, [%rd33+8];
	mad.lo.s32 	%r118, %r117, %r116, %r115;
	ld.global.u32 	%r119, [%rd37+12];
	ld.global.u32 	%r120, [%rd33+12];
	mad.lo.s32 	%r137, %r120, %r119, %r118;
	add.s32 	%r130, %r130, 4;
$L__BB0_10:
	setp.eq.s32 	%p8, %r19, 0;
	@%p8 bra 	$L__BB0_13;
	mul.wide.u32 	%rd38, %r130, 4;
	add.s64 	%rd46, %rd1, %rd38;
	add.s32 	%r121, %r130, %r2;
	mul.wide.u32 	%rd39, %r121, 4;
	add.s64 	%rd45, %rd2, %rd39;
	neg.s32 	%r135, %r19;
$L__BB0_12:
	.pragma "nounroll";
	ld.global.u32 	%r122, [%rd45];
	ld.global.u32 	%r123, [%rd46];
	mad.lo.s32 	%r137, %r123, %r122, %r137;
	add.s64 	%rd46, %rd46, 4;
	add.s64 	%rd45, %rd45, 4;
	add.s32 	%r135, %r135, 1;
	setp.ne.s32 	%p9, %r135, 0;
	@%p9 bra 	$L__BB0_12;
$L__BB0_13:
	cvta.to.global.u64 	%rd40, %rd15;
	mul.wide.u32 	%rd41, %r1, 4;
	add.s64 	%rd42, %rd40, %rd41;
	st.global.u32 	[%rd42], %r137;
	ret;

}


// ===== COMPILED SASS (sm_100) =====

	.target	sm_100

	.elftype	@"ET_EXEC"


//--------------------- .note.nv.tkinfo           --------------------------
	.section	.note.nv.tkinfo,"",@"SHT_NOTE"
	.sectionflags	@"SHF_NOTE_NV_TKINFO"
	.tkinfo
        /*0018*/ 	.word	0x00000002
        /*0030*/ 	.string	""
        /*0030*/ 	.string	"ptxas"
        /*0030*/ 	.string	"Cuda compilation tools, release 13.0, V13.0.88"
        /*0030*/ 	.string	"Build cuda_13.0.r13.0/compiler.36424714_0"
        /*0030*/ 	.string	"-arch sm_100 -m 64 "



//--------------------- .note.nv.cuinfo           --------------------------
	.section	.note.nv.cuinfo,"",@"SHT_NOTE"
	.sectionflags	@"SHF_NOTE_NV_CUINFO"
        /*0018*/ 	.short	0x0002
        /*001a*/ 	.short	0x0064
        /*001c*/ 	.short	0x0082
	.zero		2


//--------------------- .nv.info                  --------------------------
	.section	.nv.info,"",@"SHT_CUDA_INFO"
	.align	4


	//----- nvinfo : EIATTR_REGCOUNT
	.align		4
        /*0000*/ 	.byte	0x04, 0x2f
        /*0002*/ 	.short	(.L_1 - .L_0)
	.align		4
.L_0:
        /*0004*/ 	.word	index@(_Z7vectmulPiS_S_i)
        /*0008*/ 	.word	0x0000001d


	//----- nvinfo : EIATTR_FRAME_SIZE
	.align		4
.L_1:
        /*000c*/ 	.byte	0x04, 0x11
        /*000e*/ 	.short	(.L_3 - .L_2)
	.align		4
.L_2:
        /*0010*/ 	.word	index@(_Z7vectmulPiS_S_i)
        /*0014*/ 	.word	0x00000000


	//----- nvinfo : EIATTR_MIN_STACK_SIZE
	.align		4
.L_3:
        /*0018*/ 	.byte	0x04, 0x12
        /*001a*/ 	.short	(.L_5 - .L_4)
	.align		4
.L_4:
        /*001c*/ 	.word	index@(_Z7vectmulPiS_S_i)
        /*0020*/ 	.word	0x00000000
.L_5:


//--------------------- .nv.compat                --------------------------
	.section	.nv.compat,"",@"SHT_CUDA_COMPAT_INFO"
	.align	4
        /*0000*/ 	.byte	0x02, 0x09, 0x00, 0x00, 0x02, 0x02, 0x01, 0x00, 0x02, 0x05, 0x05, 0x00, 0x03, 0x07, 0x01, 0x01
        /*0010*/ 	.byte	0x02, 0x03, 0x00, 0x00, 0x02, 0x06, 0x01, 0x00, 0x04, 0x0b, 0x08, 0x00, 0x09, 0x00, 0x00, 0x00
        /*0020*/ 	.byte	0x00, 0x00, 0x00, 0x00


//--------------------- .nv.info._Z7vectmulPiS_S_i --------------------------
	.section	.nv.info._Z7vectmulPiS_S_i,"",@"SHT_CUDA_INFO"
	.sectionflags	@""
	.align	4


	//----- nvinfo : EIATTR_CUDA_API_VERSION
	.align		4
        /*0000*/ 	.byte	0x04, 0x37
        /*0002*/ 	.short	(.L_7 - .L_6)
.L_6:
        /*0004*/ 	.word	0x00000082


	//----- nvinfo : EIATTR_KPARAM_INFO
	.align		4
.L_7:
        /*0008*/ 	.byte	0x04, 0x17
        /*000a*/ 	.short	(.L_9 - .L_8)
.L_8:
        /*000c*/ 	.word	0x00000000
        /*0010*/ 	.short	0x0003
        /*0012*/ 	.short	0x0018
        /*0014*/ 	.byte	0x00, 0xf0, 0x11, 0x00


	//----- nvinfo : EIATTR_KPARAM_INFO
	.align		4
.L_9:
        /*0018*/ 	.byte	0x04, 0x17
        /*001a*/ 	.short	(.L_11 - .L_10)
.L_10:
        /*001c*/ 	.word	0x00000000
        /*0020*/ 	.short	0x0002
        /*0022*/ 	.short	0x0010
        /*0024*/ 	.byte	0x00, 0xf5, 0x21, 0x00


	//----- nvinfo : EIATTR_KPARAM_INFO
	.align		4
.L_11:
        /*0028*/ 	.byte	0x04, 0x17
        /*002a*/ 	.short	(.L_13 - .L_12)
.L_12:
        /*002c*/ 	.word	0x00000000
        /*0030*/ 	.short	0x0001
        /*0032*/ 	.short	0x0008
        /*0034*/ 	.byte	0x00, 0xf5, 0x21, 0x00


	//----- nvinfo : EIATTR_KPARAM_INFO
	.align		4
.L_13:
        /*0038*/ 	.byte	0x04, 0x17
        /*003a*/ 	.short	(.L_15 - .L_14)
.L_14:
        /*003c*/ 	.word	0x00000000
        /*0040*/ 	.short	0x0000
        /*0042*/ 	.short	0x0000
        /*0044*/ 	.byte	0x00, 0xf5, 0x21, 0x00


	//----- nvinfo : EIATTR_SPARSE_MMA_MASK
	.align		4
.L_15:
        /*0048*/ 	.byte	0x03, 0x50
        /*004a*/ 	.short	0x0000


	//----- nvinfo : EIATTR_MAXREG_COUNT
	.align		4
        /*004c*/ 	.byte	0x03, 0x1b
        /*004e*/ 	.short	0x00ff


	//----- nvinfo : EIATTR_MERCURY_ISA_VERSION
	.align		4
        /*0050*/ 	.byte	0x03, 0x5f
        /*0052*/ 	.short	0x0101


	//----- nvinfo : EIATTR_VRC_CTA_INIT_COUNT
	.align		4
        /*0054*/ 	.byte	0x02, 0x4a
	.zero		1
	.zero		1


	//----- nvinfo : EIATTR_EXIT_INSTR_OFFSETS
	.align		4
        /*0058*/ 	.byte	0x04, 0x1c
        /*005a*/ 	.short	(.L_17 - .L_16)


	//   ....[0]....
.L_16:
        /*005c*/ 	.word	0x00000b10


	//----- nvinfo : EIATTR_CBANK_PARAM_SIZE
	.align		4
.L_17:
        /*0060*/ 	.byte	0x03, 0x19
        /*0062*/ 	.short	0x001c


	//----- nvinfo : EIATTR_PARAM_CBANK
	.align		4
        /*0064*/ 	.byte	0x04, 0x0a
        /*0066*/ 	.short	(.L_19 - .L_18)
	.align		4
.L_18:
        /*0068*/ 	.word	index@(.nv.constant0._Z7vectmulPiS_S_i)
        /*006c*/ 	.short	0x0380
        /*006e*/ 	.short	0x001c


	//----- nvinfo : EIATTR_SW_WAR
	.align		4
.L_19:
        /*0070*/ 	.byte	0x04, 0x36
        /*0072*/ 	.short	(.L_21 - .L_20)
.L_20:
        /*0074*/ 	.word	0x00000008
.L_21:


//--------------------- .nv.callgraph             --------------------------
	.section	.nv.callgraph,"",@"SHT_CUDA_CALLGRAPH"
	.align	4
	.sectionentsize	8
	.align		4
        /*0000*/ 	.word	0x00000000
	.align		4
        /*0004*/ 	.word	0xffffffff
	.align		4
        /*0008*/ 	.word	0x00000000
	.align		4
        /*000c*/ 	.word	0xfffffffe
	.align		4
        /*0010*/ 	.word	0x00000000
	.align		4
        /*0014*/ 	.word	0xfffffffd
	.align		4
        /*0018*/ 	.word	0x00000000
	.align		4
        /*001c*/ 	.word	0xfffffffc


//--------------------- .text._Z7vectmulPiS_S_i   --------------------------
	.section	.text._Z7vectmulPiS_S_i,"ax",@progbits
	.align	128
        .global         _Z7vectmulPiS_S_i
        .type           _Z7vectmulPiS_S_i,@function
        .size           _Z7vectmulPiS_S_i,(.L_x_7 - _Z7vectmulPiS_S_i)
        .other          _Z7vectmulPiS_S_i,@"STO_CUDA_ENTRY STV_DEFAULT"
_Z7vectmulPiS_S_i:
.text._Z7vectmulPiS_S_i:
[----:B------:R-:W-:Y:S01]  /*0000*/  LDC R1, c[0x0][0x37c] ;  /* 0x0000df00ff017b82 */ /* 0x000fe20000000800 */
[----:B------:R-:W0:Y:S01]  /*0010*/  LDCU UR6, c[0x0][0x398] ;  /* 0x00007300ff0677ac */ /* 0x000e220008000800 */
[----:B------:R-:W1:Y:S01]  /*0020*/  S2R R0, SR_TID.X ;  /* 0x0000000000007919 */ /* 0x000e620000002100 */
[----:B------:R-:W-:Y:S01]  /*0030*/  HFMA2 R14, -RZ, RZ, 0, 0 ;  /* 0x00000000ff0e7431 */ /* 0x000fe200000001ff */
[----:B------:R-:W2:Y:S01]  /*0040*/  LDCU.64 UR10, c[0x0][0x358] ;  /* 0x00006b00ff0a77ac */ /* 0x000ea20008000a00 */
[----:B0-----:R-:W-:-:S09]  /*0050*/  UISETP.GE.AND UP0, UPT, UR6, 0x1, UPT ;  /* 0x000000010600788c */ /* 0x001fd2000bf06270 */
[----:B--2---:R-:W-:Y:S05]  /*0060*/  BRA.U !UP0, `(.L_x_0) ;  /* 0x00000009089c7547 */ /* 0x004fea000b800000 */
[----:B------:R-:W-:Y:S02]  /*0070*/  UISETP.GE.U32.AND UP1, UPT, UR6, 0x10, UPT ;  /* 0x000000100600788c */ /* 0x000fe4000bf26070 */
[----:B-1----:R-:W-:Y:S01]  /*0080*/  IMAD R6, R0, UR6, RZ ;  /* 0x0000000600067c24 */ /* 0x002fe2000f8e02ff */
[----:B------:R-:W-:Y:S01]  /*0090*/  ULOP3.LUT UR7, UR6, 0xf, URZ, 0xc0, !UPT ;  /* 0x0000000f06077892 */ /* 0x000fe2000f8ec0ff */
[----:B------:R-:W-:Y:S02]  /*00a0*/  MOV R7, RZ ;  /* 0x000000ff00077202 */ /* 0x000fe40000000f00 */
[----:B------:R-:W-:Y:S01]  /*00b0*/  MOV R14, RZ ;  /* 0x000000ff000e7202 */ /* 0x000fe20000000f00 */
[----:B------:R-:W-:Y:S02]  /*00c0*/  UISETP.NE.AND UP0, UPT, UR7, URZ, UPT ;  /* 0x000000ff0700728c */ /* 0x000fe4000bf05270 */
[----:B------:R-:W-:Y:S09]  /*00d0*/  BRA.U !UP1, `(.L_x_1) ;  /* 0x0000000509107547 */ /* 0x000ff2000b800000 */
[----:B------:R-:W0:Y:S01]  /*00e0*/  LDC.64 R2, c[0x0][0x380] ;  /* 0x0000e000ff027b82 */ /* 0x000e220000000a00 */
[----:B------:R-:W1:Y:S01]  /*00f0*/  LDCU.64 UR4, c[0x0][0x388] ;  /* 0x00007100ff0477ac */ /* 0x000e620008000a00 */
[----:B------:R-:W-:Y:S01]  /*0100*/  MOV R14, RZ ;  /* 0x000000ff000e7202 */ /* 0x000fe20000000f00 */
[----:B------:R-:W-:-:S04]  /*0110*/  ULOP3.LUT UR8, UR6, 0x7ffffff0, URZ, 0xc0, !UPT ;  /* 0x7ffffff006087892 */ /* 0x000fc8000f8ec0ff */
[----:B------:R-:W-:Y:S02]  /*0120*/  UIADD3 UR9, UPT, UPT, -UR8, URZ, URZ ;  /* 0x000000ff08097290 */ /* 0x000fe4000fffe1ff */
[----:B------:R-:W-:Y:S01]  /*0130*/  MOV R7, UR8 ;  /* 0x0000000800077c02 */ /* 0x000fe20008000f00 */
[----:B-1----:R-:W-:-:S04]  /*0140*/  UIADD3 UR4, UP1, UPT, UR4, 0x20, URZ ;  /* 0x0000002004047890 */ /* 0x002fc8000ff3e0ff */
[----:B------:R-:W-:Y:S01]  /*0150*/  UIADD3.X UR5, UPT, UPT, URZ, UR5, URZ, UP1, !UPT ;  /* 0x00000005ff057290 */ /* 0x000fe20008ffe4ff */
[----:B0-----:R-:W-:Y:S01]  /*0160*/  IMAD.WIDE.U32 R2, R6, 0x4, R2 ;  /* 0x0000000406027825 */ /* 0x001fe200078e0002 */
[----:B------:R-:W-:Y:S02]  /*0170*/  MOV R4, UR4 ;  /* 0x0000000400047c02 */ /* 0x000fe40008000f00 */
[----:B------:R-:W-:Y:S02]  /*0180*/  IADD3 R2, P0, PT, R2, 0x20, RZ ;  /* 0x0000002002027810 */ /* 0x000fe40007f1e0ff */
[----:B------:R-:W-:Y:S02]  /*0190*/  MOV R5, UR5 ;  /* 0x0000000500057c02 */ /* 0x000fe40008000f00 */
[----:B------:R-:W-:-:S09]  /*01a0*/  IADD3.X R3, PT, PT, RZ, R3, RZ, P0, !PT ;  /* 0x00000003ff037210 */ /* 0x000fd200007fe4ff */
.L_x_2:
[----:B------:R-:W2:Y:S04]  /*01b0*/  LDG.E R15, desc[UR10][R2.64+-0x20] ;  /* 0xffffe00a020f7981 */ /* 0x000ea8000c1e1900 */
[----:B------:R-:W2:Y:S04]  /*01c0*/  LDG.E R16, desc[UR10][R4.64+-0x20] ;  /* 0xffffe00a04107981 */ /* 0x000ea8000c1e1900 */
[----:B------:R-:W3:Y:S04]  /*01d0*/  LDG.E R24, desc[UR10][R2.64+-0x1c] ;  /* 0xffffe40a02187981 */ /* 0x000ee8000c1e1900 */
[----:B------:R-:W3:Y:S04]  /*01e0*/  LDG.E R25, desc[UR10][R4.64+-0x1c] ;  /* 0xffffe40a04197981 */ /* 0x000ee8000c1e1900 */
[----:B------:R-:W4:Y:S04]  /*01f0*/  LDG.E R19, desc[UR10][R2.64+-0x18] ;  /* 0xffffe80a02137981 */ /* 0x000f28000c1e1900 */
[----:B------:R-:W4:Y:S04]  /*0200*/  LDG.E R18, desc[UR10][R4.64+-0x18] ;  /* 0xffffe80a04127981 */ /* 0x000f28000c1e1900 */
[----:B------:R-:W5:Y:S04]  /*0210*/  LDG.E R20, desc[UR10][R2.64+-0x14] ;  /* 0xffffec0a02147981 */ /* 0x000f68000c1e1900 */
        /* <DEDUP_REMOVED lines=9> */
[----:B------:R-:W5:Y:S01]  /*02b0*/  LDG.E R17, desc[UR10][R4.64] ;  /* 0x0000000a04117981 */ /* 0x000f62000c1e1900 */
[----:B--2---:R-:W-:-:S03]  /*02c0*/  IMAD R15, R15, R16, R14 ;  /* 0x000000100f0f7224 */ /* 0x004fc600078e020e */
[----:B------:R-:W2:Y:S04]  /*02d0*/  LDG.E R16, desc[UR10][R2.64] ;  /* 0x0000000a02107981 */ /* 0x000ea8000c1e1900 */
[----:B------:R-:W2:Y:S01]  /*02e0*/  LDG.E R14, desc[UR10][R2.64+0x4] ;  /* 0x0000040a020e7981 */ /* 0x000ea2000c1e1900 */
[----:B---3--:R-:W-:-:S03]  /*02f0*/  IMAD R24, R24, R25, R15 ;  /* 0x0000001918187224 */ /* 0x008fc600078e020f */
[----:B------:R-:W3:Y:S04]  /*0300*/  LDG.E R15, desc[UR10][R4.64+0x4] ;  /* 0x0000040a040f7981 */ /* 0x000ee8000c1e1900 */
[----:B------:R-:W3:Y:S01]  /*0310*/  LDG.E R25, desc[UR10][R4.64+0x14] ;  /* 0x0000140a04197981 */ /* 0x000ee2000c1e1900 */
[----:B----4-:R-:W-:-:S03]  /*0320*/  IMAD R24, R19, R18, R24 ;  /* 0x0000001213187224 */ /* 0x010fc600078e0218 */
[----:B------:R-:W4:Y:S04]  /*0330*/  LDG.E R18, desc[UR10][R2.64+0x8] ;  /* 0x0000080a02127981 */ /* 0x000f28000c1e1900 */
[----:B------:R-:W4:Y:S01]  /*0340*/  LDG.E R19, desc[UR10][R4.64+0x8] ;  /* 0x0000080a04137981 */ /* 0x000f22000c1e1900 */
[----:B-----5:R-:W-:-:S03]  /*0350*/  IMAD R24, R20, R21, R24 ;  /* 0x0000001514187224 */ /* 0x020fc600078e0218 */
[----:B------:R-:W5:Y:S04]  /*0360*/  LDG.E R20, desc[UR10][R2.64+0xc] ;  /* 0x00000c0a02147981 */ /* 0x000f68000c1e1900 */
[----:B------:R-:W5:Y:S01]  /*0370*/  LDG.E R21, desc[UR10][R4.64+0xc] ;  /* 0x00000c0a04157981 */ /* 0x000f62000c1e1900 */
[----:B------:R-:W-:-:S03]  /*0380*/  IMAD R24, R22, R23, R24 ;  /* 0x0000001716187224 */ /* 0x000fc600078e0218 */
[----:B------:R-:W5:Y:S04]  /*0390*/  LDG.E R22, desc[UR10][R2.64+0x10] ;  /* 0x0000100a02167981 */ /* 0x000f68000c1e1900 */
[----:B------:R-:W5:Y:S01]  /*03a0*/  LDG.E R23, desc[UR10][R4.64+0x10] ;  /* 0x0000100a04177981 */ /* 0x000f62000c1e1900 */
[----:B------:R-:W-:-:S03]  /*03b0*/  IMAD R26, R12, R13, R24 ;  /* 0x0000000d0c1a7224 */ /* 0x000fc600078e0218 */
[----:B------:R-:W5:Y:S04]  /*03c0*/  LDG.E R24, desc[UR10][R2.64+0x14] ;  /* 0x0000140a02187981 */ /* 0x000f68000c1e1900 */
[----:B------:R-:W5:Y:S04]  /*03d0*/  LDG.E R13, desc[UR10][R2.64+0x18] ;  /* 0x0000180a020d7981 */ /* 0x000f68000c1e1900 */
[----:B------:R-:W5:Y:S01]  /*03e0*/  LDG.E R12, desc[UR10][R4.64+0x18] ;  /* 0x0000180a040c7981 */ /* 0x000f62000c1e1900 */
[----:B------:R-:W-:-:S03]  /*03f0*/  IMAD R26, R11, R8, R26 ;  /* 0x000000080b1a7224 */ /* 0x000fc600078e021a */
[----:B------:R0:W5:Y:S04]  /*0400*/  LDG.E R8, desc[UR10][R2.64+0x1c] ;  /* 0x00001c0a02087981 */ /* 0x000168000c1e1900 */
[----:B------:R1:W5:Y:S01]  /*0410*/  LDG.E R11, desc[UR10][R4.64+0x1c] ;  /* 0x00001c0a040b7981 */ /* 0x000362000c1e1900 */
[----:B------:R-:W-:Y:S01]  /*0420*/  IMAD R9, R10, R9, R26 ;  /* 0x000000090a097224 */ /* 0x000fe200078e021a */
[----:B------:R-:W-:-:S04]  /*0430*/  UIADD3 UR9, UPT, UPT, UR9, 0x10, URZ ;  /* 0x0000001009097890 */ /* 0x000fc8000fffe0ff */
[----:B------:R-:W-:Y:S01]  /*0440*/  UISETP.NE.AND UP1, UPT, UR9, URZ, UPT ;  /* 0x000000ff0900728c */ /* 0x000fe2000bf25270 */
[----:B0-----:R-:W-:Y:S02]  /*0450*/  IADD3 R2, P0, PT, R2, 0x40, RZ ;  /* 0x0000004002027810 */ /* 0x001fe40007f1e0ff */
[----:B-1----:R-:W-:Y:S02]  /*0460*/  IADD3 R4, P1, PT, R4, 0x40, RZ ;  /* 0x0000004004047810 */ /* 0x002fe40007f3e0ff */
[----:B------:R-:W-:Y:S02]  /*0470*/  IADD3.X R3, PT, PT, RZ, R3, RZ, P0, !PT ;  /* 0x00000003ff037210 */ /* 0x000fe400007fe4ff */
[----:B------:R-:W-:Y:S01]  /*0480*/  IADD3.X R5, PT, PT, RZ, R5, RZ, P1, !PT ;  /* 0x00000005ff057210 */ /* 0x000fe20000ffe4ff */
[----:B--2---:R-:W-:-:S04]  /*0490*/  IMAD R9, R16, R17, R9 ;  /* 0x0000001110097224 */ /* 0x004fc800078e0209 */
[----:B---3--:R-:W-:-:S04]  /*04a0*/  IMAD R9, R14, R15, R9 ;  /* 0x0000000f0e097224 */ /* 0x008fc800078e0209 */
[----:B----4-:R-:W-:-:S04]  /*04b0*/  IMAD R9, R18, R19, R9 ;  /* 0x0000001312097224 */ /* 0x010fc800078e0209 */
[----:B-----5:R-:W-:-:S04]  /*04c0*/  IMAD R9, R20, R21, R9 ;  /* 0x0000001514097224 */ /* 0x020fc800078e0209 */
[----:B------:R-:W-:-:S04]  /*04d0*/  IMAD R9, R22, R23, R9 ;  /* 0x0000001716097224 */ /* 0x000fc800078e0209 */
[----:B------:R-:W-:-:S04]  /*04e0*/  IMAD R9, R24, R25, R9 ;  /* 0x0000001918097224 */ /* 0x000fc800078e0209 */
[----:B------:R-:W-:-:S04]  /*04f0*/  IMAD R9, R13, R12, R9 ;  /* 0x0000000c0d097224 */ /* 0x000fc800078e0209 */
[----:B------:R-:W-:Y:S01]  /*0500*/  IMAD R14, R8, R11, R9 ;  /* 0x0000000b080e7224 */ /* 0x000fe200078e0209 */
[----:B------:R-:W-:Y:S06]  /*0510*/  BRA.U UP1, `(.L_x_2) ;  /* 0xfffffffd01247547 */ /* 0x000fec000b83ffff */
.L_x_1:
[----:B------:R-:W-:Y:S05]  /*0520*/  BRA.U !UP0, `(.L_x_0) ;  /* 0x00000005086c7547 */ /* 0x000fea000b800000 */
[----:B------:R-:W-:Y:S02]  /*0530*/  UISETP.GE.U32.AND UP0, UPT, UR7, 0x8, UPT ;  /* 0x000000080700788c */ /* 0x000fe4000bf06070 */
[----:B------:R-:W-:-:S04]  /*0540*/  ULOP3.LUT UR5, UR6, 0x7, URZ, 0xc0, !UPT ;  /* 0x0000000706057892 */ /* 0x000fc8000f8ec0ff */
[----:B------:R-:W-:-:S03]  /*0550*/  UISETP.NE.AND UP1, UPT, UR5, URZ, UPT ;  /* 0x000000ff0500728c */ /* 0x000fc6000bf25270 */
[----:B------:R-:W-:Y:S08]  /*0560*/  BRA.U !UP0, `(.L_x_3) ;  /* 0x00000001088c7547 */ /* 0x000ff0000b800000 */
[----:B------:R-:W0:Y:S01]  /*0570*/  LDC.64 R8, c[0x0][0x380] ;  /* 0x0000e000ff087b82 */ /* 0x000e220000000a00 */
[----:B------:R-:W1:Y:S01]  /*0580*/  LDCU.64 UR8, c[0x0][0x380] ;  /* 0x00007000ff0877ac */ /* 0x000e620008000a00 */
[CC--:B------:R-:W-:Y:S02]  /*0590*/  IADD3 R3, PT, PT, R6.reuse, R7.reuse, RZ ;  /* 0x0000000706037210 */ /* 0x0c0fe40007ffe0ff */
[----:B------:R-:W-:-:S04]  /*05a0*/  IADD3 R10, P0, PT, R6, R7, RZ ;  /* 0x00000007060a7210 */ /* 0x000fc80007f1e0ff */
[----:B------:R-:W2:Y:S01]  /*05b0*/  LDC.64 R4, c[0x0][0x388] ;  /* 0x0000e200ff047b82 */ /* 0x000ea20000000a00 */
[----:B0-----:R-:W-:Y:S01]  /*05c0*/  IMAD.WIDE.U32 R8, R3, 0x4, R8 ;  /* 0x0000000403087825 */ /* 0x001fe200078e0008 */
[----:B------:R-:W-:Y:S02]  /*05d0*/  IADD3.X R3, PT, PT, RZ, RZ, RZ, P0, !PT ;  /* 0x000000ffff037210 */ /* 0x000fe400007fe4ff */
[C---:B-1----:R-:W-:Y:S02]  /*05e0*/  LEA R2, P0, R10.reuse, UR8, 0x2 ;  /* 0x000000080a027c11 */ /* 0x042fe4000f8010ff */
[----:B------:R-:W3:Y:S02]  /*05f0*/  LDG.E R11, desc[UR10][R8.64] ;  /* 0x0000000a080b7981 */ /* 0x000ee4000c1e1900 */
[----:B------:R-:W-:Y:S01]  /*0600*/  LEA.HI.X R3, R10, UR9, R3, 0x2, P0 ;  /* 0x000000090a037c11 */ /* 0x000fe200080f1403 */
[----:B--2---:R-:W-:-:S04]  /*0610*/  IMAD.WIDE.U32 R4, R7, 0x4, R4 ;  /* 0x0000000407047825 */ /* 0x004fc800078e0004 */
[----:B------:R-:W2:Y:S04]  /*0620*/  LDG.E R13, desc[UR10][R2.64+0x4] ;  /* 0x0000040a020d7981 */ /* 0x000ea8000c1e1900 */
[----:B------:R-:W3:Y:S04]  /*0630*/  LDG.E R10, desc[UR10][R4.64] ;  /* 0x0000000a040a7981 */ /* 0x000ee8000c1e1900 */
[----:B------:R-:W2:Y:S04]  /*0640*/  LDG.E R12, desc[UR10][R4.64+0x4] ;  /* 0x0000040a040c7981 */ /* 0x000ea8000c1e1900 */
        /* <DEDUP_REMOVED lines=12> */
[----:B------:R-:W-:Y:S01]  /*0710*/  IADD3 R7, PT, PT, R7, 0x8, RZ ;  /* 0x0000000807077810 */ /* 0x000fe20007ffe0ff */
[----:B---3--:R-:W-:-:S04]  /*0720*/  IMAD R10, R11, R10, R14 ;  /* 0x0000000a0b0a7224 */ /* 0x008fc800078e020e */
[----:B--2---:R-:W-:-:S04]  /*0730*/  IMAD R10, R13, R12, R10 ;  /* 0x0000000c0d0a7224 */ /* 0x004fc800078e020a */
[----:B----4-:R-:W-:-:S04]  /*0740*/  IMAD R10, R15, R16, R10 ;  /* 0x000000100f0a7224 */ /* 0x010fc800078e020a */
[----:B-----5:R-:W-:-:S04]  /*0750*/  IMAD R10, R17, R18, R10 ;  /* 0x00000012110a7224 */ /* 0x020fc800078e020a */
[----:B------:R-:W-:-:S04]  /*0760*/  IMAD R10, R19, R20, R10 ;  /* 0x00000014130a7224 */ /* 0x000fc800078e020a */
[----:B------:R-:W-:-:S04]  /*0770*/  IMAD R10, R21, R22, R10 ;  /* 0x00000016150a7224 */ /* 0x000fc800078e020a */
[----:B------:R-:W-:-:S04]  /*0780*/  IMAD R8, R8, R9, R10 ;  /* 0x0000000908087224 */ /* 0x000fc800078e020a */
[----:B------:R-:W-:-:S07]  /*0790*/  IMAD R14, R23, R24, R8 ;  /* 0x00000018170e7224 */ /* 0x000fce00078e0208 */
.L_x_3:
        /* <DEDUP_REMOVED lines=12> */
[----:B-1----:R-:W-:-:S03]  /*0860*/  LEA R2, P0, R10, UR6, 0x2 ;  /* 0x000000060a027c11 */ /* 0x002fc6000f8010ff */
[----:B------:R-:W3:Y:S01]  /*0870*/  LDG.E R9, desc[UR10][R8.64] ;  /* 0x0000000a08097981 */ /* 0x000ee2000c1e1900 */
        /* <DEDUP_REMOVED lines=8> */
[----:B------:R-:W5:Y:S01]  /*0900*/  LDG.E R16, desc[UR10][R4.64+0xc] ;  /* 0x00000c0a04107981 */ /* 0x000f62000c1e1900 */
[----:B------:R-:W-:Y:S01]  /*0910*/  IADD3 R7, PT, PT, R7, 0x4, RZ ;  /* 0x0000000407077810 */ /* 0x000fe20007ffe0ff */
[----:B---3--:R-:W-:-:S04]  /*0920*/  IMAD R10, R9, R10, R14 ;  /* 0x0000000a090a7224 */ /* 0x008fc800078e020e */
[----:B--2---:R-:W-:-:S04]  /*0930*/  IMAD R10, R11, R12, R10 ;  /* 0x0000000c0b0a7224 */ /* 0x004fc800078e020a */
[----:B----4-:R-:W-:-:S04]  /*0940*/  IMAD R10, R13, R15, R10 ;  /* 0x0000000f0d0a7224 */ /* 0x010fc800078e020a */
[----:B-----5:R-:W-:-:S07]  /*0950*/  IMAD R14, R17, R16, R10 ;  /* 0x00000010110e7224 */ /* 0x020fce00078e020a */
.L_x_4:
[----:B------:R-:W-:Y:S05]  /*0960*/  BRA.U !UP1, `(.L_x_0) ;  /* 0x00000001095c7547 */ /* 0x000fea000b800000 */
[----:B------:R-:W0:Y:S01]  /*0970*/  LDC.64 R2, c[0x0][0x388] ;  /* 0x0000e200ff027b82 */ /* 0x000e220000000a00 */
[----:B------:R-:W-:Y:S01]  /*0980*/  IADD3 R9, PT, PT, R6, R7, RZ ;  /* 0x0000000706097210 */ /* 0x000fe20007ffe0ff */
[----:B------:R-:W-:-:S06]  /*0990*/  UIADD3 UR4, UPT, UPT, -UR4, URZ, URZ ;  /* 0x000000ff04047290 */ /* 0x000fcc000fffe1ff */
[----:B------:R-:W1:Y:S01]  /*09a0*/  LDC.64 R4, c[0x0][0x380] ;  /* 0x0000e000ff047b82 */ /* 0x000e620000000a00 */
[----:B0-----:R-:W-:-:S03]  /*09b0*/  IMAD.WIDE.U32 R2, R7, 0x4, R2 ;  /* 0x0000000407027825 */ /* 0x001fc600078e0002 */
[----:B------:R-:W-:Y:S01]  /*09c0*/  MOV R6, R2 ;  /* 0x0000000200067202 */ /* 0x000fe20000000f00 */
[----:B-1----:R-:W-:Y:S01]  /*09d0*/  IMAD.WIDE.U32 R4, R9, 0x4, R4 ;  /* 0x0000000409047825 */ /* 0x002fe200078e0004 */
[----:B------:R-:W-:Y:S02]  /*09e0*/  MOV R9, R3 ;  /* 0x0000000300097202 */ /* 0x000fe40000000f00 */
[----:B------:R-:W-:Y:S02]  /*09f0*/  MOV R2, R4 ;  /* 0x0000000400027202 */ /* 0x000fe40000000f00 */
[----:B------:R-:W-:-:S07]  /*0a00*/  MOV R7, R5 ;  /* 0x0000000500077202 */ /* 0x000fce0000000f00 */
.L_x_5:
[----:B------:R-:W-:Y:S02]  /*0a10*/  MOV R3, R7 ;  /* 0x0000000700037202 */ /* 0x000fe40000000f00 */
[----:B------:R-:W-:Y:S02]  /*0a20*/  MOV R4, R6 ;  /* 0x0000000600047202 */ /* 0x000fe40000000f00 */
[----:B------:R-:W-:Y:S02]  /*0a30*/  MOV R5, R9 ;  /* 0x0000000900057202 */ /* 0x000fe40000000f00 */
[----:B------:R0:W2:Y:S04]  /*0a40*/  LDG.E R3, desc[UR10][R2.64] ;  /* 0x0000000a02037981 */ /* 0x0000a8000c1e1900 */
[----:B------:R-:W2:Y:S01]  /*0a50*/  LDG.E R4, desc[UR10][R4.64] ;  /* 0x0000000a04047981 */ /* 0x000ea2000c1e1900 */
[----:B------:R-:W-:Y:S01]  /*0a60*/  UIADD3 UR4, UPT, UPT, UR4, 0x1, URZ ;  /* 0x0000000104047890 */ /* 0x000fe2000fffe0ff */
[----:B------:R-:W-:-:S03]  /*0a70*/  IADD3 R6, P0, PT, R6, 0x4, RZ ;  /* 0x0000000406067810 */ /* 0x000fc60007f1e0ff */
[----:B------:R-:W-:Y:S01]  /*0a80*/  UISETP.NE.AND UP0, UPT, UR4, URZ, UPT ;  /* 0x000000ff0400728c */ /* 0x000fe2000bf05270 */
[----:B0-----:R-:W-:Y:S02]  /*0a90*/  IADD3 R2, P1, PT, R2, 0x4, RZ ;  /* 0x0000000402027810 */ /* 0x001fe40007f3e0ff */
[----:B------:R-:W-:Y:S02]  /*0aa0*/  IADD3.X R9, PT, PT, RZ, R9, RZ, P0, !PT ;  /* 0x00000009ff097210 */ /* 0x000fe400007fe4ff */
[----:B------:R-:W-:Y:S01]  /*0ab0*/  IADD3.X R7, PT, PT, RZ, R7, RZ, P1, !PT ;  /* 0x00000007ff077210 */ /* 0x000fe20000ffe4ff */
[----:B--2---:R-:W-:-:S03]  /*0ac0*/  IMAD R14, R3, R4, R14 ;  /* 0x00000004030e7224 */ /* 0x004fc600078e020e */
[----:B------:R-:W-:Y:S05]  /*0ad0*/  BRA.U UP0, `(.L_x_5) ;  /* 0xfffffffd00cc7547 */ /* 0x000fea000b83ffff */
.L_x_0:
[----:B------:R-:W1:Y:S02]  /*0ae0*/  LDC.64 R2, c[0x0][0x390] ;  /* 0x0000e400ff027b82 */ /* 0x000e640000000a00 */
[----:B-1----:R-:W-:-:S05]  /*0af0*/  IMAD.WIDE.U32 R2, R0, 0x4, R2 ;  /* 0x0000000400027825 */ /* 0x002fca00078e0002 */
[----:B------:R-:W-:Y:S01]  /*0b00*/  STG.E desc[UR10][R2.64], R14 ;  /* 0x0000000e02007986 */ /* 0x000fe2000c10190a */
[----:B------:R-:W-:Y:S05]  /*0b10*/  EXIT ;  /* 0x000000000000794d */ /* 0x000fea0003800000 */
.L_x_6:
[----:B------:R-:W-:-:S00]  /*0b20*/  BRA `(.L_x_6) ;  /* 0xfffffffc00fc7947 */ /* 0x000fc0000383ffff */
[----:B------:R-:W-:-:S00]  /*0b30*/  NOP ;  /* 0x0000000000007918 */ /* 0x000fc00000000000 */
        /* <DEDUP_REMOVED lines=12> */
.L_x_7:


//--------------------- .nv.shared.reserved.0     --------------------------
	.section	.nv.shared.reserved.0,"aw",@nobits
	.weak		__nv_reservedSMEM_offset_0_alias
	.size		__nv_reservedSMEM_offset_0_alias, 0, 64
	.other		__nv_reservedSMEM_offset_0_alias,@"STO_CUDA_RESERVED_SHARED STV_DEFAULT"
__nv_reservedSMEM_offset_0_alias:
	.zero		0
	.zero		64


//--------------------- .nv.constant0._Z7vectmulPiS_S_i --------------------------
	.section	.nv.constant0._Z7vectmulPiS_S_i,"a",@progbits
	.sectionflags	@""
	.align	4
.nv.constant0._Z7vectmulPiS_S_i:
	.zero		924


//--------------------- SYMBOLS --------------------------

	.type		.nv.reservedSmem.offset0,@object
	.size		.nv.reservedSmem.offset0,0x4
